//
// Generated by NVIDIA NVVM Compiler
//
// Compiler Build ID: CL-36424714
// Cuda compilation tools, release 13.0, V13.0.88
// Based on NVVM 20.0.0
//

.version 9.0
.target sm_100
.address_size 64

	// .globl	_Z11blur_kernelPfS_S_iif

.visible .entry _Z11blur_kernelPfS_S_iif(
	.param .u64 .ptr .align 1 _Z11blur_kernelPfS_S_iif_param_0,
	.param .u64 .ptr .align 1 _Z11blur_kernelPfS_S_iif_param_1,
	.param .u64 .ptr .align 1 _Z11blur_kernelPfS_S_iif_param_2,
	.param .u32 _Z11blur_kernelPfS_S_iif_param_3,
	.param .u32 _Z11blur_kernelPfS_S_iif_param_4,
	.param .f32 _Z11blur_kernelPfS_S_iif_param_5
)
{
	.reg .pred 	%p<29>;
	.reg .b32 	%r<54>;
	.reg .b32 	%f<39>;
	.reg .b64 	%rd<36>;

	ld.param.u64 	%rd4, [_Z11blur_kernelPfS_S_iif_param_0];
	ld.param.u64 	%rd5, [_Z11blur_kernelPfS_S_iif_param_1];
	ld.param.u64 	%rd3, [_Z11blur_kernelPfS_S_iif_param_2];
	ld.param.u32 	%r25, [_Z11blur_kernelPfS_S_iif_param_3];
	ld.param.u32 	%r26, [_Z11blur_kernelPfS_S_iif_param_4];
	ld.param.f32 	%f1, [_Z11blur_kernelPfS_S_iif_param_5];
	cvta.to.global.u64 	%rd1, %rd5;
	cvta.to.global.u64 	%rd2, %rd4;
	mov.u32 	%r28, %ctaid.x;
	mov.u32 	%r29, %ntid.x;
	mov.u32 	%r30, %tid.x;
	mad.lo.s32 	%r1, %r28, %r29, %r30;
	mov.u32 	%r31, %ctaid.y;
	mov.u32 	%r32, %ntid.y;
	mov.u32 	%r33, %tid.y;
	mad.lo.s32 	%r2, %r31, %r32, %r33;
	add.s32 	%r3, %r1, -1;
	add.s32 	%r4, %r1, 1;
	add.s32 	%r5, %r2, -1;
	add.s32 	%r6, %r2, 1;
	setp.lt.s32 	%p2, %r1, 1;
	setp.gt.s32 	%p3, %r1, %r25;
	mov.b32 	%r50, 0;
	or.pred  	%p4, %p2, %p3;
	@%p4 bra 	$L__BB0_7;
	setp.eq.s32 	%p5, %r2, 0;
	setp.gt.s32 	%p6, %r2, %r26;
	mov.b32 	%r50, 0;
	or.pred  	%p7, %p5, %p6;
	@%p7 bra 	$L__BB0_3;
	mad.lo.s32 	%r35, %r26, %r3, %r5;
	mul.wide.u32 	%rd6, %r35, 4;
	add.s64 	%rd7, %rd2, %rd6;
	ld.global.f32 	%f2, [%rd7];
	ld.global.f32 	%f3, [%rd1];
	fma.rn.f32 	%f4, %f2, %f3, 0f00000000;
	cvt.rzi.s32.f32 	%r50, %f4;
$L__BB0_3:
	setp.ge.s32 	%p8, %r2, %r26;
	@%p8 bra 	$L__BB0_5;
	mad.lo.s32 	%r36, %r26, %r3, %r2;
	mul.wide.u32 	%rd8, %r36, 4;
	add.s64 	%rd9, %rd2, %rd8;
	ld.global.f32 	%f5, [%rd9];
	ld.global.f32 	%f6, [%rd1+4];
	cvt.rn.f32.s32 	%f7, %r50;
	fma.rn.f32 	%f8, %f5, %f6, %f7;
	cvt.rzi.s32.f32 	%r50, %f8;
$L__BB0_5:
	setp.ge.s32 	%p9, %r6, %r26;
	@%p9 bra 	$L__BB0_7;
	mul.lo.s32 	%r37, %r26, %r3;
	cvt.u64.u32 	%rd10, %r37;
	cvt.u64.u32 	%rd11, %r2;
	add.s64 	%rd12, %rd10, %rd11;
	shl.b64 	%rd13, %rd12, 2;
	add.s64 	%rd14, %rd2, %rd13;
	ld.global.f32 	%f9, [%rd14+4];
	ld.global.f32 	%f10, [%rd1+8];
	cvt.rn.f32.s32 	%f11, %r50;
	fma.rn.f32 	%f12, %f9, %f10, %f11;
	cvt.rzi.s32.f32 	%r50, %f12;
$L__BB0_7:
	setp.gt.s32 	%p10, %r1, -1;
	setp.lt.s32 	%p11, %r1, %r25;
	and.pred  	%p1, %p10, %p11;
	not.pred 	%p12, %p1;
	@%p12 bra 	$L__BB0_14;
	setp.eq.s32 	%p13, %r2, 0;
	setp.gt.s32 	%p14, %r2, %r26;
	or.pred  	%p15, %p13, %p14;
	@%p15 bra 	$L__BB0_10;
	mad.lo.s32 	%r38, %r26, %r1, %r5;
	mul.wide.u32 	%rd15, %r38, 4;
	add.s64 	%rd16, %rd2, %rd15;
	ld.global.f32 	%f13, [%rd16];
	ld.global.f32 	%f14, [%rd1+12];
	cvt.rn.f32.s32 	%f15, %r50;
	fma.rn.f32 	%f16, %f13, %f14, %f15;
	cvt.rzi.s32.f32 	%r50, %f16;
$L__BB0_10:
	setp.ge.s32 	%p16, %r2, %r26;
	@%p16 bra 	$L__BB0_12;
	mad.lo.s32 	%r39, %r26, %r1, %r2;
	mul.wide.u32 	%rd17, %r39, 4;
	add.s64 	%rd18, %rd2, %rd17;
	ld.global.f32 	%f17, [%rd18];
	ld.global.f32 	%f18, [%rd1+16];
	cvt.rn.f32.s32 	%f19, %r50;
	fma.rn.f32 	%f20, %f17, %f18, %f19;
	cvt.rzi.s32.f32 	%r50, %f20;
$L__BB0_12:
	setp.ge.s32 	%p17, %r6, %r26;
	@%p17 bra 	$L__BB0_14;
	mul.lo.s32 	%r40, %r26, %r1;
	cvt.u64.u32 	%rd19, %r40;
	cvt.u64.u32 	%rd20, %r2;
	add.s64 	%rd21, %rd19, %rd20;
	shl.b64 	%rd22, %rd21, 2;
	add.s64 	%rd23, %rd2, %rd22;
	ld.global.f32 	%f21, [%rd23+4];
	ld.global.f32 	%f22, [%rd1+20];
	cvt.rn.f32.s32 	%f23, %r50;
	fma.rn.f32 	%f24, %f21, %f22, %f23;
	cvt.rzi.s32.f32 	%r50, %f24;
$L__BB0_14:
	setp.lt.s32 	%p18, %r1, -1;
	setp.ge.s32 	%p19, %r4, %r25;
	or.pred  	%p20, %p18, %p19;
	@%p20 bra 	$L__BB0_21;
	setp.eq.s32 	%p21, %r2, 0;
	setp.gt.s32 	%p22, %r2, %r26;
	or.pred  	%p23, %p21, %p22;
	@%p23 bra 	$L__BB0_17;
	mad.lo.s32 	%r41, %r26, %r4, %r5;
	mul.wide.u32 	%rd24, %r41, 4;
	add.s64 	%rd25, %rd2, %rd24;
	ld.global.f32 	%f25, [%rd25];
	ld.global.f32 	%f26, [%rd1+24];
	cvt.rn.f32.s32 	%f27, %r50;
	fma.rn.f32 	%f28, %f25, %f26, %f27;
	cvt.rzi.s32.f32 	%r50, %f28;
$L__BB0_17:
	setp.ge.s32 	%p24, %r2, %r26;
	@%p24 bra 	$L__BB0_19;
	mad.lo.s32 	%r42, %r26, %r4, %r2;
	mul.wide.u32 	%rd26, %r42, 4;
	add.s64 	%rd27, %rd2, %rd26;
	ld.global.f32 	%f29, [%rd27];
	ld.global.f32 	%f30, [%rd1+28];
	cvt.rn.f32.s32 	%f31, %r50;
	fma.rn.f32 	%f32, %f29, %f30, %f31;
	cvt.rzi.s32.f32 	%r50, %f32;
$L__BB0_19:
	setp.ge.s32 	%p25, %r6, %r26;
	@%p25 bra 	$L__BB0_21;
	mul.lo.s32 	%r43, %r26, %r4;
	cvt.u64.u32 	%rd28, %r43;
	cvt.u64.u32 	%rd29, %r2;
	add.s64 	%rd30, %rd28, %rd29;
	shl.b64 	%rd31, %rd30, 2;
	add.s64 	%rd32, %rd2, %rd31;
	ld.global.f32 	%f33, [%rd32+4];
	ld.global.f32 	%f34, [%rd1+32];
	cvt.rn.f32.s32 	%f35, %r50;
	fma.rn.f32 	%f36, %f33, %f34, %f35;
	cvt.rzi.s32.f32 	%r50, %f36;
$L__BB0_21:
	setp.ge.s32 	%p26, %r2, %r26;
	or.pred  	%p28, %p12, %p26;
	@%p28 bra 	$L__BB0_23;
	cvt.rn.f32.s32 	%f37, %r50;
	div.rn.f32 	%f38, %f37, %f1;
	mad.lo.s32 	%r44, %r26, %r1, %r2;
	cvta.to.global.u64 	%rd33, %rd3;
	mul.wide.u32 	%rd34, %r44, 4;
	add.s64 	%rd35, %rd33, %rd34;
	st.global.f32 	[%rd35], %f38;
$L__BB0_23:
	ret;

}


// ===== COMPILED SASS (sm_100) =====

	.target	sm_100

	.elftype	@"ET_EXEC"


//--------------------- .note.nv.tkinfo           --------------------------
	.section	.note.nv.tkinfo,"",@"SHT_NOTE"
	.sectionflags	@"SHF_NOTE_NV_TKINFO"
	.tkinfo
        /*0018*/ 	.word	0x00000002
        /*0030*/ 	.string	""
        /*0030*/ 	.string	"ptxas"
        /*0030*/ 	.string	"Cuda compilation tools, release 13.0, V13.0.88"
        /*0030*/ 	.string	"Build cuda_13.0.r13.0/compiler.36424714_0"
        /*0030*/ 	.string	"-arch sm_100 -m 64 "



//--------------------- .note.nv.cuinfo           --------------------------
	.section	.note.nv.cuinfo,"",@"SHT_NOTE"
	.sectionflags	@"SHF_NOTE_NV_CUINFO"
        /*0018*/ 	.short	0x0002
        /*001a*/ 	.short	0x0064
        /*001c*/ 	.short	0x0082
	.zero		2


//--------------------- .nv.info                  --------------------------
	.section	.nv.info,"",@"SHT_CUDA_INFO"
	.align	4


	//----- nvinfo : EIATTR_REGCOUNT
	.align		4
        /*0000*/ 	.byte	0x04, 0x2f
        /*0002*/ 	.short	(.L_1 - .L_0)
	.align		4
.L_0:
        /*0004*/ 	.word	index@(_Z11blur_kernelPfS_S_iif)
        /*0008*/ 	.word	0x00000016


	//----- nvinfo : EIATTR_FRAME_SIZE
	.align		4
.L_1:
        /*000c*/ 	.byte	0x04, 0x11
        /*000e*/ 	.short	(.L_3 - .L_2)
	.align		4
.L_2:
        /*0010*/ 	.word	index@($__internal_0_$__cuda_sm3x_div_rn_noftz_f32_slowpath)
        /*0014*/ 	.word	0x00000000


	//----- nvinfo : EIATTR_FRAME_SIZE
	.align		4
.L_3:
        /*0018*/ 	.byte	0x04, 0x11
        /*001a*/ 	.short	(.L_5 - .L_4)
	.align		4
.L_4:
        /*001c*/ 	.word	index@(_Z11blur_kernelPfS_S_iif)
        /*0020*/ 	.word	0x00000000


	//----- nvinfo : EIATTR_MIN_STACK_SIZE
	.align		4
.L_5:
        /*0024*/ 	.byte	0x04, 0x12
        /*0026*/ 	.short	(.L_7 - .L_6)
	.align		4
.L_6:
        /*0028*/ 	.word	index@(_Z11blur_kernelPfS_S_iif)
        /*002c*/ 	.word	0x00000000
.L_7:


//--------------------- .nv.compat                --------------------------
	.section	.nv.compat,"",@"SHT_CUDA_COMPAT_INFO"
	.align	4
        /*0000*/ 	.byte	0x02, 0x09, 0x00, 0x00, 0x02, 0x02, 0x01, 0x00, 0x02, 0x05, 0x05, 0x00, 0x03, 0x07, 0x01, 0x01
        /*0010*/ 	.byte	0x02, 0x03, 0x00, 0x00, 0x02, 0x06, 0x01, 0x00, 0x04, 0x0b, 0x08, 0x00, 0x01, 0x00, 0x00, 0x00
        /*0020*/ 	.byte	0x00, 0x00, 0x00, 0x00


//--------------------- .nv.info._Z11blur_kernelPfS_S_iif --------------------------
	.section	.nv.info._Z11blur_kernelPfS_S_iif,"",@"SHT_CUDA_INFO"
	.sectionflags	@""
	.align	4


	//----- nvinfo : EIATTR_CUDA_API_VERSION
	.align		4
        /*0000*/ 	.byte	0x04, 0x37
        /*0002*/ 	.short	(.L_9 - .L_8)
.L_8:
        /*0004*/ 	.word	0x00000082


	//----- nvinfo : EIATTR_KPARAM_INFO
	.align		4
.L_9:
        /*0008*/ 	.byte	0x04, 0x17
        /*000a*/ 	.short	(.L_11 - .L_10)
.L_10:
        /*000c*/ 	.word	0x00000000
        /*0010*/ 	.short	0x0005
        /*0012*/ 	.short	0x0020
        /*0014*/ 	.byte	0x00, 0xf0, 0x11, 0x00


	//----- nvinfo : EIATTR_KPARAM_INFO
	.align		4
.L_11:
        /*0018*/ 	.byte	0x04, 0x17
        /*001a*/ 	.short	(.L_13 - .L_12)
.L_12:
        /*001c*/ 	.word	0x00000000
        /*0020*/ 	.short	0x0004
        /*0022*/ 	.short	0x001c
        /*0024*/ 	.byte	0x00, 0xf0, 0x11, 0x00


	//----- nvinfo : EIATTR_KPARAM_INFO
	.align		4
.L_13:
        /*0028*/ 	.byte	0x04, 0x17
        /*002a*/ 	.short	(.L_15 - .L_14)
.L_14:
        /*002c*/ 	.word	0x00000000
        /*0030*/ 	.short	0x0003
        /*0032*/ 	.short	0x0018
        /*0034*/ 	.byte	0x00, 0xf0, 0x11, 0x00


	//----- nvinfo : EIATTR_KPARAM_INFO
	.align		4
.L_15:
        /*0038*/ 	.byte	0x04, 0x17
        /*003a*/ 	.short	(.L_17 - .L_16)
.L_16:
        /*003c*/ 	.word	0x00000000
        /*0040*/ 	.short	0x0002
        /*0042*/ 	.short	0x0010
        /*0044*/ 	.byte	0x00, 0xf5, 0x21, 0x00


	//----- nvinfo : EIATTR_KPARAM_INFO
	.align		4
.L_17:
        /*0048*/ 	.byte	0x04, 0x17
        /*004a*/ 	.short	(.L_19 - .L_18)
.L_18:
        /*004c*/ 	.word	0x00000000
        /*0050*/ 	.short	0x0001
        /*0052*/ 	.short	0x0008
        /*0054*/ 	.byte	0x00, 0xf5, 0x21, 0x00


	//----- nvinfo : EIATTR_KPARAM_INFO
	.align		4
.L_19:
        /*0058*/ 	.byte	0x04, 0x17
        /*005a*/ 	.short	(.L_21 - .L_20)
.L_20:
        /*005c*/ 	.word	0x00000000
        /*0060*/ 	.short	0x0000
        /*0062*/ 	.short	0x0000
        /*0064*/ 	.byte	0x00, 0xf5, 0x21, 0x00


	//----- nvinfo : EIATTR_SPARSE_MMA_MASK
	.align		4
.L_21:
        /*0068*/ 	.byte	0x03, 0x50
        /*006a*/ 	.short	0x0000


	//----- nvinfo : EIATTR_MAXREG_COUNT
	.align		4
        /*006c*/ 	.byte	0x03, 0x1b
        /*006e*/ 	.short	0x00ff


	//----- nvinfo : EIATTR_MERCURY_ISA_VERSION
	.align		4
        /*0070*/ 	.byte	0x03, 0x5f
        /*0072*/ 	.short	0x0101


	//----- nvinfo : EIATTR_VRC_CTA_INIT_COUNT
	.align		4
        /*0074*/ 	.byte	0x02, 0x4a
	.zero		1
	.zero		1


	//----- nvinfo : EIATTR_EXIT_INSTR_OFFSETS
	.align		4
        /*0078*/ 	.byte	0x04, 0x1c
        /*007a*/ 	.short	(.L_23 - .L_22)


	//   ....[0]....
.L_22:
        /*007c*/ 	.word	0x000008a0


	//   ....[1]....
        /*0080*/ 	.word	0x000009f0


	//----- nvinfo : EIATTR_CRS_STACK_SIZE
	.align		4
.L_23:
        /*0084*/ 	.byte	0x04, 0x1e
        /*0086*/ 	.short	(.L_25 - .L_24)
.L_24:
        /*0088*/ 	.word	0x00000000


	//----- nvinfo : EIATTR_CBANK_PARAM_SIZE
	.align		4
.L_25:
        /*008c*/ 	.byte	0x03, 0x19
        /*008e*/ 	.short	0x0024


	//----- nvinfo : EIATTR_PARAM_CBANK
	.align		4
        /*0090*/ 	.byte	0x04, 0x0a
        /*0092*/ 	.short	(.L_27 - .L_26)
	.align		4
.L_26:
        /*0094*/ 	.word	index@(.nv.constant0._Z11blur_kernelPfS_S_iif)
        /*0098*/ 	.short	0x0380
        /*009a*/ 	.short	0x0024


	//----- nvinfo : EIATTR_SW_WAR
	.align		4
.L_27:
        /*009c*/ 	.byte	0x04, 0x36
        /*009e*/ 	.short	(.L_29 - .L_28)
.L_28:
        /*00a0*/ 	.word	0x00000008
.L_29:


//--------------------- .nv.callgraph             --------------------------
	.section	.nv.callgraph,"",@"SHT_CUDA_CALLGRAPH"
	.align	4
	.sectionentsize	8
	.align		4
        /*0000*/ 	.word	0x00000000
	.align		4
        /*0004*/ 	.word	0xffffffff
	.align		4
        /*0008*/ 	.word	0x00000000
	.align		4
        /*000c*/ 	.word	0xfffffffe
	.align		4
        /*0010*/ 	.word	0x00000000
	.align		4
        /*0014*/ 	.word	0xfffffffd
	.align		4
        /*0018*/ 	.word	0x00000000
	.align		4
        /*001c*/ 	.word	0xfffffffc


//--------------------- .text._Z11blur_kernelPfS_S_iif --------------------------
	.section	.text._Z11blur_kernelPfS_S_iif,"ax",@progbits
	.align	128
        .global         _Z11blur_kernelPfS_S_iif
        .type           _Z11blur_kernelPfS_S_iif,@function
        .size           _Z11blur_kernelPfS_S_iif,(.L_x_20 - _Z11blur_kernelPfS_S_iif)
        .other          _Z11blur_kernelPfS_S_iif,@"STO_CUDA_ENTRY STV_DEFAULT"
_Z11blur_kernelPfS_S_iif:
.text._Z11blur_kernelPfS_S_iif:
[----:B------:R-:W-:Y:S01]  /*0000*/  LDC R1, c[0x0][0x37c] ;  /* 0x0000df00ff017b82 */ /* 0x000fe20000000800 */
[----:B------:R-:W0:Y:S07]  /*0010*/  S2R R0, SR_TID.X ;  /* 0x0000000000007919 */ /* 0x000e2e0000002100 */
[----:B------:R-:W0:Y:S01]  /*0020*/  S2UR UR4, SR_CTAID.X ;  /* 0x00000000000479c3 */ /* 0x000e220000002500 */
[----:B------:R-:W1:Y:S01]  /*0030*/  LDCU UR6, c[0x0][0x398] ;  /* 0x00007300ff0677ac */ /* 0x000e620008000800 */
[----:B------:R-:W-:Y:S01]  /*0040*/  BSSY.RECONVERGENT B0, `(.L_x_0) ;  /* 0x0000037000007945 */ /* 0x000fe20003800200 */
[----:B------:R-:W2:Y:S05]  /*0050*/  S2R R7, SR_TID.Y ;  /* 0x0000000000077919 */ /* 0x000eaa0000002200 */
[----:B------:R-:W0:Y:S08]  /*0060*/  LDC R5, c[0x0][0x360] ;  /* 0x0000d800ff057b82 */ /* 0x000e300000000800 */
[----:B------:R-:W2:Y:S08]  /*0070*/  S2UR UR5, SR_CTAID.Y ;  /* 0x00000000000579c3 */ /* 0x000eb00000002600 */
[----:B------:R-:W2:Y:S01]  /*0080*/  LDC R2, c[0x0][0x364] ;  /* 0x0000d900ff027b82 */ /* 0x000ea20000000800 */
[----:B0-----:R-:W-:-:S02]  /*0090*/  IMAD R5, R5, UR4, R0 ;  /* 0x0000000405057c24 */ /* 0x001fc4000f8e0200 */
[----:B------:R-:W-:Y:S02]  /*00a0*/  IMAD.MOV.U32 R0, RZ, RZ, RZ ;  /* 0x000000ffff007224 */ /* 0x000fe400078e00ff */
[C---:B------:R-:W-:Y:S01]  /*00b0*/  VIADD R3, R5.reuse, 0x1 ;  /* 0x0000000105037836 */ /* 0x040fe20000000000 */
[C---:B-1----:R-:W-:Y:S02]  /*00c0*/  ISETP.GT.AND P0, PT, R5.reuse, UR6, PT ;  /* 0x0000000605007c0c */ /* 0x042fe4000bf04270 */
[C---:B------:R-:W-:Y:S02]  /*00d0*/  ISETP.GE.AND P3, PT, R5.reuse, UR6, PT ;  /* 0x0000000605007c0c */ /* 0x040fe4000bf66270 */
[----:B------:R-:W-:Y:S02]  /*00e0*/  ISETP.LT.OR P2, PT, R5, 0x1, P0 ;  /* 0x000000010500780c */ /* 0x000fe40000741670 */
[----:B------:R-:W-:Y:S02]  /*00f0*/  ISETP.GE.AND P1, PT, R3, UR6, PT ;  /* 0x0000000603007c0c */ /* 0x000fe4000bf26270 */
[----:B------:R-:W-:-:S02]  /*0100*/  ISETP.GT.AND P0, PT, R5, -0x1, !P3 ;  /* 0xffffffff0500780c */ /* 0x000fc40005f04270 */
[----:B------:R-:W-:Y:S01]  /*0110*/  ISETP.LT.OR P1, PT, R5, -0x1, P1 ;  /* 0xffffffff0500780c */ /* 0x000fe20000f21670 */
[----:B--2---:R-:W-:Y:S01]  /*0120*/  IMAD R2, R2, UR5, R7 ;  /* 0x0000000502027c24 */ /* 0x004fe2000f8e0207 */
[----:B------:R-:W0:Y:S03]  /*0130*/  LDCU.64 UR4, c[0x0][0x358] ;  /* 0x00006b00ff0477ac */ /* 0x000e260008000a00 */
[C---:B------:R-:W-:Y:S02]  /*0140*/  VIADD R4, R2.reuse, 0xffffffff ;  /* 0xffffffff02047836 */ /* 0x040fe40000000000 */
[----:B------:R-:W-:Y:S01]  /*0150*/  VIADD R14, R2, 0x1 ;  /* 0x00000001020e7836 */ /* 0x000fe20000000000 */
[----:B------:R-:W-:Y:S06]  /*0160*/  @P2 BRA `(.L_x_1) ;  /* 0x0000000000902947 */ /* 0x000fec0003800000 */
[----:B------:R-:W1:Y:S01]  /*0170*/  LDCU UR7, c[0x0][0x39c] ;  /* 0x00007380ff0777ac */ /* 0x000e620008000800 */
[----:B------:R-:W-:Y:S01]  /*0180*/  VIADD R15, R5, 0xffffffff ;  /* 0xffffffff050f7836 */ /* 0x000fe20000000000 */
[C---:B-1----:R-:W-:Y:S02]  /*0190*/  ISETP.GT.AND P2, PT, R2.reuse, UR7, PT ;  /* 0x0000000702007c0c */ /* 0x042fe4000bf44270 */
[C---:B------:R-:W-:Y:S02]  /*01a0*/  ISETP.GE.AND P4, PT, R2.reuse, UR7, PT ;  /* 0x0000000702007c0c */ /* 0x040fe4000bf86270 */
[----:B------:R-:W-:Y:S02]  /*01b0*/  ISETP.EQ.OR P2, PT, R2, RZ, P2 ;  /* 0x000000ff0200720c */ /* 0x000fe40001742670 */
[----:B------:R-:W-:-:S09]  /*01c0*/  ISETP.GE.AND P3, PT, R14, UR7, PT ;  /* 0x000000070e007c0c */ /* 0x000fd2000bf66270 */
[----:B------:R-:W1:Y:S02]  /*01d0*/  @!P4 LDC.64 R6, c[0x0][0x380] ;  /* 0x0000e000ff06cb82 */ /* 0x000e640000000a00 */
[----:B------:R-:W-:-:S06]  /*01e0*/  @!P2 IMAD R9, R15, UR7, R4 ;  /* 0x000000070f09ac24 */ /* 0x000fcc000f8e0204 */
[----:B------:R-:W2:Y:S08]  /*01f0*/  @!P2 LDC.64 R12, c[0x0][0x380] ;  /* 0x0000e000ff0cab82 */ /* 0x000eb00000000a00 */
[----:B------:R-:W3:Y:S08]  /*0200*/  @!P2 LDC.64 R10, c[0x0][0x388] ;  /* 0x0000e200ff0aab82 */ /* 0x000ef00000000a00 */
[----:B------:R-:W4:Y:S01]  /*0210*/  @!P4 LDC.64 R18, c[0x0][0x388] ;  /* 0x0000e200ff12cb82 */ /* 0x000f220000000a00 */
[----:B--2---:R-:W-:-:S07]  /*0220*/  @!P2 IMAD.WIDE.U32 R12, R9, 0x4, R12 ;  /* 0x00000004090ca825 */ /* 0x004fce00078e000c */
[----:B------:R-:W2:Y:S01]  /*0230*/  @!P3 LDC.64 R8, c[0x0][0x380] ;  /* 0x0000e000ff08bb82 */ /* 0x000ea20000000a00 */
[----:B0-----:R-:W5:Y:S04]  /*0240*/  @!P2 LDG.E R0, desc[UR4][R12.64] ;  /* 0x000000040c00a981 */ /* 0x001f68000c1e1900 */
[----:B---3--:R0:W5:Y:S01]  /*0250*/  @!P2 LDG.E R11, desc[UR4][R10.64] ;  /* 0x000000040a0ba981 */ /* 0x008162000c1e1900 */
[----:B------:R-:W-:-:S04]  /*0260*/  @!P4 IMAD R17, R15, UR7, R2 ;  /* 0x000000070f11cc24 */ /* 0x000fc8000f8e0202 */
[----:B-1----:R-:W-:Y:S01]  /*0270*/  @!P4 IMAD.WIDE.U32 R16, R17, 0x4, R6 ;  /* 0x000000041110c825 */ /* 0x002fe200078e0006 */
[----:B----4-:R-:W3:Y:S01]  /*0280*/  @!P4 LDG.E R19, desc[UR4][R18.64+0x4] ;  /* 0x000004041213c981 */ /* 0x010ee2000c1e1900 */
[----:B------:R-:W1:Y:S04]  /*0290*/  @!P3 LDC.64 R6, c[0x0][0x388] ;  /* 0x0000e200ff06bb82 */ /* 0x000e680000000a00 */
[----:B------:R-:W3:Y:S01]  /*02a0*/  @!P4 LDG.E R16, desc[UR4][R16.64] ;  /* 0x000000041010c981 */ /* 0x000ee2000c1e1900 */
[----:B------:R-:W-:-:S05]  /*02b0*/  @!P3 IMAD R15, R15, UR7, RZ ;  /* 0x000000070f0fbc24 */ /* 0x000fca000f8e02ff */
[----:B0-----:R-:W-:-:S05]  /*02c0*/  @!P3 IADD3 R10, P5, PT, R15, R2, RZ ;  /* 0x000000020f0ab210 */ /* 0x001fca0007fbe0ff */
[----:B------:R-:W-:Y:S01]  /*02d0*/  @!P3 IMAD.X R12, RZ, RZ, RZ, P5 ;  /* 0x000000ffff0cb224 */ /* 0x000fe200028e06ff */
[----:B--2---:R-:W-:-:S04]  /*02e0*/  @!P3 LEA R8, P5, R10, R8, 0x2 ;  /* 0x000000080a08b211 */ /* 0x004fc800078a10ff */
[----:B------:R-:W-:-:S05]  /*02f0*/  @!P3 LEA.HI.X R9, R10, R9, R12, 0x2, P5 ;  /* 0x000000090a09b211 */ /* 0x000fca00028f140c */
[----:B------:R-:W2:Y:S04]  /*0300*/  @!P3 LDG.E R8, desc[UR4][R8.64+0x4] ;  /* 0x000004040808b981 */ /* 0x000ea8000c1e1900 */
[----:B-1----:R-:W2:Y:S01]  /*0310*/  @!P3 LDG.E R7, desc[UR4][R6.64+0x8] ;  /* 0x000008040607b981 */ /* 0x002ea2000c1e1900 */
[----:B-----5:R-:W-:Y:S01]  /*0320*/  @!P2 FFMA R11, R0, R11, RZ ;  /* 0x0000000b000ba223 */ /* 0x020fe200000000ff */
[----:B------:R-:W-:-:S06]  /*0330*/  IMAD.MOV.U32 R0, RZ, RZ, RZ ;  /* 0x000000ffff007224 */ /* 0x000fcc00078e00ff */
[----:B------:R-:W0:Y:S02]  /*0340*/  @!P2 F2I.TRUNC.NTZ R0, R11 ;  /* 0x0000000b0000a305 */ /* 0x000e24000020f100 */
[----:B0-----:R-:W-:-:S05]  /*0350*/  @!P4 I2FP.F32.S32 R13, R0 ;  /* 0x00000000000dc245 */ /* 0x001fca0000201400 */
[----:B---3--:R-:W-:-:S04]  /*0360*/  @!P4 FFMA R13, R16, R19, R13 ;  /* 0x00000013100dc223 */ /* 0x008fc8000000000d */
[----:B------:R-:W0:Y:S02]  /*0370*/  @!P4 F2I.TRUNC.NTZ R0, R13 ;  /* 0x0000000d0000c305 */ /* 0x000e24000020f100 */
[----:B0-----:R-:W-:-:S05]  /*0380*/  @!P3 I2FP.F32.S32 R15, R0 ;  /* 0x00000000000fb245 */ /* 0x001fca0000201400 */
[----:B--2---:R-:W-:-:S04]  /*0390*/  @!P3 FFMA R10, R8, R7, R15 ;  /* 0x00000007080ab223 */ /* 0x004fc8000000000f */
[----:B------:R1:W2:Y:S03]  /*03a0*/  @!P3 F2I.TRUNC.NTZ R0, R10 ;  /* 0x0000000a0000b305 */ /* 0x0002a6000020f100 */
.L_x_1:
[----:B0-----:R-:W-:Y:S05]  /*03b0*/  BSYNC.RECONVERGENT B0 ;  /* 0x0000000000007941 */ /* 0x001fea0003800200 */
.L_x_0:
[----:B------:R-:W-:Y:S04]  /*03c0*/  BSSY.RECONVERGENT B0, `(.L_x_2) ;  /* 0x0000025000007945 */ /* 0x000fe80003800200 */
[----:B------:R-:W-:Y:S05]  /*03d0*/  @!P0 BRA `(.L_x_3) ;  /* 0x00000000008c8947 */ /* 0x000fea0003800000 */
[----:B------:R-:W0:Y:S02]  /*03e0*/  LDCU UR7, c[0x0][0x39c] ;  /* 0x00007380ff0777ac */ /* 0x000e240008000800 */
[C---:B0-----:R-:W-:Y:S02]  /*03f0*/  ISETP.GT.AND P2, PT, R2.reuse, UR7, PT ;  /* 0x0000000702007c0c */ /* 0x041fe4000bf44270 */
[C---:B------:R-:W-:Y:S02]  /*0400*/  ISETP.GE.AND P4, PT, R2.reuse, UR7, PT ;  /* 0x0000000702007c0c */ /* 0x040fe4000bf86270 */
[----:B------:R-:W-:Y:S02]  /*0410*/  ISETP.EQ.OR P2, PT, R2, RZ, P2 ;  /* 0x000000ff0200720c */ /* 0x000fe40001742670 */
[----:B------:R-:W-:-:S09]  /*0420*/  ISETP.GE.AND P3, PT, R14, UR7, PT ;  /* 0x000000070e007c0c */ /* 0x000fd2000bf66270 */
[----:B------:R-:W0:Y:S02]  /*0430*/  @!P4 LDC.64 R6, c[0x0][0x380] ;  /* 0x0000e000ff06cb82 */ /* 0x000e240000000a00 */
[----:B------:R-:W-:-:S06]  /*0440*/  @!P2 IMAD R9, R5, UR7, R4 ;  /* 0x000000070509ac24 */ /* 0x000fcc000f8e0204 */
[----:B------:R-:W3:Y:S08]  /*0450*/  @!P2 LDC.64 R12, c[0x0][0x380] ;  /* 0x0000e000ff0cab82 */ /* 0x000ef00000000a00 */
[----:B-1----:R-:W1:Y:S08]  /*0460*/  @!P2 LDC.64 R10, c[0x0][0x388] ;  /* 0x0000e200ff0aab82 */ /* 0x002e700000000a00 */
[----:B------:R-:W4:Y:S01]  /*0470*/  @!P4 LDC.64 R18, c[0x0][0x388] ;  /* 0x0000e200ff12cb82 */ /* 0x000f220000000a00 */
[----:B---3--:R-:W-:-:S07]  /*0480*/  @!P2 IMAD.WIDE.U32 R12, R9, 0x4, R12 ;  /* 0x00000004090ca825 */ /* 0x008fce00078e000c */
[----:B------:R-:W3:Y:S01]  /*0490*/  @!P3 LDC.64 R8, c[0x0][0x380] ;  /* 0x0000e000ff08bb82 */ /* 0x000ee20000000a00 */
[----:B------:R-:W5:Y:S04]  /*04a0*/  @!P2 LDG.E R13, desc[UR4][R12.64] ;  /* 0x000000040c0da981 */ /* 0x000f68000c1e1900 */
[----:B-1----:R1:W5:Y:S01]  /*04b0*/  @!P2 LDG.E R10, desc[UR4][R10.64+0xc] ;  /* 0x00000c040a0aa981 */ /* 0x002362000c1e1900 */
[----:B------:R-:W-:-:S04]  /*04c0*/  @!P4 IMAD R17, R5, UR7, R2 ;  /* 0x000000070511cc24 */ /* 0x000fc8000f8e0202 */
[----:B0-----:R-:W-:Y:S01]  /*04d0*/  @!P4 IMAD.WIDE.U32 R16, R17, 0x4, R6 ;  /* 0x000000041110c825 */ /* 0x001fe200078e0006 */
[----:B----4-:R-:W4:Y:S01]  /*04e0*/  @!P4 LDG.E R19, desc[UR4][R18.64+0x10] ;  /* 0x000010041213c981 */ /* 0x010f22000c1e1900 */
[----:B------:R-:W0:Y:S04]  /*04f0*/  @!P3 LDC.64 R6, c[0x0][0x388] ;  /* 0x0000e200ff06bb82 */ /* 0x000e280000000a00 */
[----:B------:R-:W4:Y:S01]  /*0500*/  @!P4 LDG.E R16, desc[UR4][R16.64] ;  /* 0x000000041010c981 */ /* 0x000f22000c1e1900 */
[----:B------:R-:W-:-:S05]  /*0510*/  @!P3 IMAD R15, R5, UR7, RZ ;  /* 0x00000007050fbc24 */ /* 0x000fca000f8e02ff */
[----:B-1----:R-:W-:-:S05]  /*0520*/  @!P3 IADD3 R11, P5, PT, R15, R2, RZ ;  /* 0x000000020f0bb210 */ /* 0x002fca0007fbe0ff */
[----:B------:R-:W-:Y:S01]  /*0530*/  @!P3 IMAD.X R12, RZ, RZ, RZ, P5 ;  /* 0x000000ffff0cb224 */ /* 0x000fe200028e06ff */
[----:B---3--:R-:W-:-:S04]  /*0540*/  @!P3 LEA R8, P5, R11, R8, 0x2 ;  /* 0x000000080b08b211 */ /* 0x008fc800078a10ff */
[----:B------:R-:W-:Y:S01]  /*0550*/  @!P3 LEA.HI.X R9, R11, R9, R12, 0x2, P5 ;  /* 0x000000090b09b211 */ /* 0x000fe200028f140c */
[----:B0-----:R-:W3:Y:S04]  /*0560*/  @!P3 LDG.E R7, desc[UR4][R6.64+0x14] ;  /* 0x000014040607b981 */ /* 0x001ee8000c1e1900 */
[----:B------:R-:W3:Y:S01]  /*0570*/  @!P3 LDG.E R8, desc[UR4][R8.64+0x4] ;  /* 0x000004040808b981 */ /* 0x000ee2000c1e1900 */
[----:B--2---:R-:W-:-:S05]  /*0580*/  @!P2 I2FP.F32.S32 R12, R0 ;  /* 0x00000000000ca245 */ /* 0x004fca0000201400 */
[----:B-----5:R-:W-:-:S04]  /*0590*/  @!P2 FFMA R10, R13, R10, R12 ;  /* 0x0000000a0d0aa223 */ /* 0x020fc8000000000c */
[----:B------:R-:W0:Y:S02]  /*05a0*/  @!P2 F2I.TRUNC.NTZ R0, R10 ;  /* 0x0000000a0000a305 */ /* 0x000e24000020f100 */
[----:B0-----:R-:W-:-:S05]  /*05b0*/  @!P4 I2FP.F32.S32 R11, R0 ;  /* 0x00000000000bc245 */ /* 0x001fca0000201400 */
[----:B----4-:R-:W-:-:S04]  /*05c0*/  @!P4 FFMA R16, R16, R19, R11 ;  /* 0x000000131010c223 */ /* 0x010fc8000000000b */
[----:B------:R-:W0:Y:S02]  /*05d0*/  @!P4 F2I.TRUNC.NTZ R0, R16 ;  /* 0x000000100000c305 */ /* 0x000e24000020f100 */
[----:B0-----:R-:W-:-:S05]  /*05e0*/  @!P3 I2FP.F32.S32 R11, R0 ;  /* 0x00000000000bb245 */ /* 0x001fca0000201400 */
[----:B---3--:R-:W-:-:S04]  /*05f0*/  @!P3 FFMA R11, R8, R7, R11 ;  /* 0x00000007080bb223 */ /* 0x008fc8000000000b */
[----:B------:R0:W3:Y:S03]  /*0600*/  @!P3 F2I.TRUNC.NTZ R0, R11 ;  /* 0x0000000b0000b305 */ /* 0x0000e6000020f100 */
.L_x_3:
[----:B------:R-:W-:Y:S05]  /*0610*/  BSYNC.RECONVERGENT B0 ;  /* 0x0000000000007941 */ /* 0x000fea0003800200 */
.L_x_2:
[----:B------:R-:W-:Y:S04]  /*0620*/  BSSY.RECONVERGENT B0, `(.L_x_4) ;  /* 0x0000025000007945 */ /* 0x000fe80003800200 */
[----:B------:R-:W-:Y:S05]  /*0630*/  @P1 BRA `(.L_x_5) ;  /* 0x00000000008c1947 */ /* 0x000fea0003800000 */
[----:B------:R-:W4:Y:S02]  /*0640*/  LDCU UR6, c[0x0][0x39c] ;  /* 0x00007380ff0677ac */ /* 0x000f240008000800 */
[C---:B----4-:R-:W-:Y:S02]  /*0650*/  ISETP.GT.AND P1, PT, R2.reuse, UR6, PT ;  /* 0x0000000602007c0c */ /* 0x050fe4000bf24270 */
[C---:B------:R-:W-:Y:S02]  /*0660*/  ISETP.GE.AND P3, PT, R2.reuse, UR6, PT ;  /* 0x0000000602007c0c */ /* 0x040fe4000bf66270 */
[----:B------:R-:W-:Y:S02]  /*0670*/  ISETP.EQ.OR P1, PT, R2, RZ, P1 ;  /* 0x000000ff0200720c */ /* 0x000fe40000f22670 */
[----:B------:R-:W-:-:S09]  /*0680*/  ISETP.GE.AND P4, PT, R14, UR6, PT ;  /* 0x000000060e007c0c */ /* 0x000fd2000bf86270 */
[----:B------:R-:W4:Y:S02]  /*0690*/  @!P3 LDC.64 R6, c[0x0][0x380] ;  /* 0x0000e000ff06bb82 */ /* 0x000f240000000a00 */
[----:B------:R-:W-:-:S06]  /*06a0*/  @!P1 IMAD R9, R3, UR6, R4 ;  /* 0x0000000603099c24 */ /* 0x000fcc000f8e0204 */
[----:B01----:R-:W0:Y:S08]  /*06b0*/  @!P1 LDC.64 R10, c[0x0][0x380] ;  /* 0x0000e000ff0a9b82 */ /* 0x003e300000000a00 */
[----:B------:R-:W1:Y:S08]  /*06c0*/  @!P1 LDC.64 R16, c[0x0][0x388] ;  /* 0x0000e200ff109b82 */ /* 0x000e700000000a00 */
[----:B------:R-:W5:Y:S01]  /*06d0*/  @!P3 LDC.64 R14, c[0x0][0x388] ;  /* 0x0000e200ff0ebb82 */ /* 0x000f620000000a00 */
[----:B0-----:R-:W-:-:S07]  /*06e0*/  @!P1 IMAD.WIDE.U32 R10, R9, 0x4, R10 ;  /* 0x00000004090a9825 */ /* 0x001fce00078e000a */
[----:B------:R-:W0:Y:S01]  /*06f0*/  @!P4 LDC.64 R8, c[0x0][0x380] ;  /* 0x0000e000ff08cb82 */ /* 0x000e220000000a00 */
[----:B------:R-:W2:Y:S04]  /*0700*/  @!P1 LDG.E R10, desc[UR4][R10.64] ;  /* 0x000000040a0a9981 */ /* 0x000ea8000c1e1900 */
[----:B-1----:R-:W2:Y:S01]  /*0710*/  @!P1 LDG.E R17, desc[UR4][R16.64+0x18] ;  /* 0x0000180410119981 */ /* 0x002ea2000c1e1900 */
[----:B------:R-:W-:-:S04]  /*0720*/  @!P3 IMAD R13, R3, UR6, R2 ;  /* 0x00000006030dbc24 */ /* 0x000fc8000f8e0202 */
[----:B----4-:R-:W-:Y:S01]  /*0730*/  @!P3 IMAD.WIDE.U32 R12, R13, 0x4, R6 ;  /* 0x000000040d0cb825 */ /* 0x010fe200078e0006 */
[----:B-----5:R-:W4:Y:S01]  /*0740*/  @!P3 LDG.E R15, desc[UR4][R14.64+0x1c] ;  /* 0x00001c040e0fb981 */ /* 0x020f22000c1e1900 */
[----:B------:R-:W1:Y:S04]  /*0750*/  @!P4 LDC.64 R6, c[0x0][0x388] ;  /* 0x0000e200ff06cb82 */ /* 0x000e680000000a00 */
[----:B------:R-:W4:Y:S01]  /*0760*/  @!P3 LDG.E R12, desc[UR4][R12.64] ;  /* 0x000000040c0cb981 */ /* 0x000f22000c1e1900 */
[----:B------:R-:W-:-:S05]  /*0770*/  @!P4 IMAD R3, R3, UR6, RZ ;  /* 0x000000060303cc24 */ /* 0x000fca000f8e02ff */
[----:B------:R-:W-:-:S05]  /*0780*/  @!P4 IADD3 R3, P2, PT, R3, R2, RZ ;  /* 0x000000020303c210 */ /* 0x000fca0007f5e0ff */
[----:B------:R-:W-:Y:S01]  /*0790*/  @!P4 IMAD.X R4, RZ, RZ, RZ, P2 ;  /* 0x000000ffff04c224 */ /* 0x000fe200010e06ff */
[----:B0-----:R-:W-:-:S04]  /*07a0*/  @!P4 LEA R8, P2, R3, R8, 0x2 ;  /* 0x000000080308c211 */ /* 0x001fc800078410ff */
[----:B------:R-:W-:Y:S01]  /*07b0*/  @!P4 LEA.HI.X R9, R3, R9, R4, 0x2, P2 ;  /* 0x000000090309c211 */ /* 0x000fe200010f1404 */
[----:B-1----:R-:W5:Y:S04]  /*07c0*/  @!P4 LDG.E R7, desc[UR4][R6.64+0x20] ;  /* 0x000020040607c981 */ /* 0x002f68000c1e1900 */
[----:B------:R-:W5:Y:S01]  /*07d0*/  @!P4 LDG.E R8, desc[UR4][R8.64+0x4] ;  /* 0x000004040808c981 */ /* 0x000f62000c1e1900 */
[----:B--23--:R-:W-:-:S05]  /*07e0*/  @!P1 I2FP.F32.S32 R3, R0 ;  /* 0x0000000000039245 */ /* 0x00cfca0000201400 */
[----:B------:R-:W-:-:S04]  /*07f0*/  @!P1 FFMA R10, R10, R17, R3 ;  /* 0x000000110a0a9223 */ /* 0x000fc80000000003 */
[----:B------:R-:W0:Y:S02]  /*0800*/  @!P1 F2I.TRUNC.NTZ R0, R10 ;  /* 0x0000000a00009305 */ /* 0x000e24000020f100 */
[----:B0-----:R-:W-:-:S05]  /*0810*/  @!P3 I2FP.F32.S32 R3, R0 ;  /* 0x000000000003b245 */ /* 0x001fca0000201400 */
[----:B----4-:R-:W-:-:S04]  /*0820*/  @!P3 FFMA R12, R12, R15, R3 ;  /* 0x0000000f0c0cb223 */ /* 0x010fc80000000003 */
[----:B------:R-:W0:Y:S02]  /*0830*/  @!P3 F2I.TRUNC.NTZ R0, R12 ;  /* 0x0000000c0000b305 */ /* 0x000e24000020f100 */
[----:B0-----:R-:W-:-:S05]  /*0840*/  @!P4 I2FP.F32.S32 R3, R0 ;  /* 0x000000000003c245 */ /* 0x001fca0000201400 */
[----:B-----5:R-:W-:-:S04]  /*0850*/  @!P4 FFMA R3, R8, R7, R3 ;  /* 0x000000070803c223 */ /* 0x020fc80000000003 */
[----:B------:R4:W0:Y:S03]  /*0860*/  @!P4 F2I.TRUNC.NTZ R0, R3 ;  /* 0x000000030000c305 */ /* 0x000826000020f100 */
.L_x_5:
[----:B------:R-:W-:Y:S05]  /*0870*/  BSYNC.RECONVERGENT B0 ;  /* 0x0000000000007941 */ /* 0x000fea0003800200 */
.L_x_4:
[----:B------:R-:W5:Y:S02]  /*0880*/  LDCU UR6, c[0x0][0x39c] ;  /* 0x00007380ff0677ac */ /* 0x000f640008000800 */
[----:B-----5:R-:W-:-:S13]  /*0890*/  ISETP.GE.OR P0, PT, R2, UR6, !P0 ;  /* 0x0000000602007c0c */ /* 0x020fda000c706670 */
[----:B------:R-:W-:Y:S05]  /*08a0*/  @P0 EXIT ;  /* 0x000000000000094d */ /* 0x000fea0003800000 */
[----:B------:R-:W4:Y:S01]  /*08b0*/  LDC R7, c[0x0][0x3a0] ;  /* 0x0000e800ff077b82 */ /* 0x000f220000000800 */
[----:B0-23--:R-:W-:Y:S01]  /*08c0*/  I2FP.F32.S32 R0, R0 ;  /* 0x0000000000007245 */ /* 0x00dfe20000201400 */
[----:B------:R-:W-:Y:S01]  /*08d0*/  BSSY.RECONVERGENT B0, `(.L_x_6) ;  /* 0x000000c000007945 */ /* 0x000fe20003800200 */
[----:B----4-:R-:W0:Y:S08]  /*08e0*/  MUFU.RCP R3, R7 ;  /* 0x0000000700037308 */ /* 0x010e300000001000 */
[----:B------:R-:W2:Y:S01]  /*08f0*/  FCHK P0, R0, R7 ;  /* 0x0000000700007302 */ /* 0x000ea20000000000 */
[----:B0-----:R-:W-:-:S04]  /*0900*/  FFMA R4, R3, -R7, 1 ;  /* 0x3f80000003047423 */ /* 0x001fc80000000807 */
[----:B------:R-:W-:-:S04]  /*0910*/  FFMA R3, R3, R4, R3 ;  /* 0x0000000403037223 */ /* 0x000fc80000000003 */
[----:B------:R-:W-:-:S04]  /*0920*/  FFMA R4, R0, R3, RZ ;  /* 0x0000000300047223 */ /* 0x000fc800000000ff */
[----:B------:R-:W-:-:S04]  /*0930*/  FFMA R6, R4, -R7, R0 ;  /* 0x8000000704067223 */ /* 0x000fc80000000000 */
[----:B------:R-:W-:Y:S01]  /*0940*/  FFMA R9, R3, R6, R4 ;  /* 0x0000000603097223 */ /* 0x000fe20000000004 */
[----:B--2---:R-:W-:Y:S06]  /*0950*/  @!P0 BRA `(.L_x_7) ;  /* 0x00000000000c8947 */ /* 0x004fec0003800000 */
[----:B------:R-:W-:-:S07]  /*0960*/  MOV R4, 0x980 ;  /* 0x0000098000047802 */ /* 0x000fce0000000f00 */
[----:B-1----:R-:W-:Y:S05]  /*0970*/  CALL.REL.NOINC `($__internal_0_$__cuda_sm3x_div_rn_noftz_f32_slowpath) ;  /* 0x0000000000207944 */ /* 0x002fea0003c00000 */
[----:B------:R-:W-:-:S07]  /*0980*/  IMAD.MOV.U32 R9, RZ, RZ, R0 ;  /* 0x000000ffff097224 */ /* 0x000fce00078e0000 */
.L_x_7:
[----:B------:R-:W-:Y:S05]  /*0990*/  BSYNC.RECONVERGENT B0 ;  /* 0x0000000000007941 */ /* 0x000fea0003800200 */
.L_x_6:
[----:B------:R-:W0:Y:S01]  /*09a0*/  LDC.64 R6, c[0x0][0x390] ;  /* 0x0000e400ff067b82 */ /* 0x000e220000000a00 */
[----:B------:R-:W2:Y:S02]  /*09b0*/  LDCU UR6, c[0x0][0x39c] ;  /* 0x00007380ff0677ac */ /* 0x000ea40008000800 */
[----:B--2---:R-:W-:-:S04]  /*09c0*/  IMAD R3, R5, UR6, R2 ;  /* 0x0000000605037c24 */ /* 0x004fc8000f8e0202 */
[----:B0-----:R-:W-:-:S05]  /*09d0*/  IMAD.WIDE.U32 R2, R3, 0x4, R6 ;  /* 0x0000000403027825 */ /* 0x001fca00078e0006 */
[----:B------:R-:W-:Y:S01]  /*09e0*/  STG.E desc[UR4][R2.64], R9 ;  /* 0x0000000902007986 */ /* 0x000fe2000c101904 */
[----:B------:R-:W-:Y:S05]  /*09f0*/  EXIT ;  /* 0x000000000000794d */ /* 0x000fea0003800000 */
        .weak           $__internal_0_$__cuda_sm3x_div_rn_noftz_f32_slowpath
        .type           $__internal_0_$__cuda_sm3x_div_rn_noftz_f32_slowpath,@function
        .size           $__internal_0_$__cuda_sm3x_div_rn_noftz_f32_slowpath,(.L_x_20 - $__internal_0_$__cuda_sm3x_div_rn_noftz_f32_slowpath)
$__internal_0_$__cuda_sm3x_div_rn_noftz_f32_slowpath:
[----:B------:R-:W0:Y:S01]  /*0a00*/  LDC R3, c[0x0][0x3a0] ;  /* 0x0000e800ff037b82 */ /* 0x000e220000000800 */
[--C-:B------:R-:W-:Y:S01]  /*0a10*/  SHF.R.U32.HI R6, RZ, 0x17, R0.reuse ;  /* 0x00000017ff067819 */ /* 0x100fe20000011600 */
[----:B------:R-:W1:Y:S01]  /*0a20*/  LDCU UR6, c[0x0][0x3a0] ;  /* 0x00007400ff0677ac */ /* 0x000e620008000800 */
[----:B------:R-:W-:Y:S02]  /*0a30*/  BSSY.RECONVERGENT B1, `(.L_x_8) ;  /* 0x0000064000017945 */ /* 0x000fe40003800200 */
[----:B------:R-:W-:Y:S01]  /*0a40*/  LOP3.LUT R12, R6, 0xff, RZ, 0xc0, !PT ;  /* 0x000000ff060c7812 */ /* 0x000fe200078ec0ff */
[----:B------:R-:W-:-:S04]  /*0a50*/  IMAD.MOV.U32 R6, RZ, RZ, R0 ;  /* 0x000000ffff067224 */ /* 0x000fc800078e0000 */
[----:B------:R-:W-:Y:S02]  /*0a60*/  VIADD R11, R12, 0xffffffff ;  /* 0xffffffff0c0b7836 */ /* 0x000fe40000000000 */
[----:B-1----:R-:W-:Y:S01]  /*0a70*/  IMAD.U32 R9, RZ, RZ, UR6 ;  /* 0x00000006ff097e24 */ /* 0x002fe2000f8e00ff */
[----:B0-----:R-:W-:-:S04]  /*0a80*/  SHF.R.U32.HI R7, RZ, 0x17, R3 ;  /* 0x00000017ff077819 */ /* 0x001fc80000011603 */
[----:B------:R-:W-:-:S05]  /*0a90*/  LOP3.LUT R7, R7, 0xff, RZ, 0xc0, !PT ;  /* 0x000000ff07077812 */ /* 0x000fca00078ec0ff */
[----:B------:R-:W-:-:S05]  /*0aa0*/  VIADD R10, R7, 0xffffffff ;  /* 0xffffffff070a7836 */ /* 0x000fca0000000000 */
[----:B------:R-:W-:-:S04]  /*0ab0*/  ISETP.GT.U32.AND P0, PT, R10, 0xfd, PT ;  /* 0x000000fd0a00780c */ /* 0x000fc80003f04070 */
[----:B------:R-:W-:-:S13]  /*0ac0*/  ISETP.GT.U32.OR P0, PT, R11, 0xfd, P0 ;  /* 0x000000fd0b00780c */ /* 0x000fda0000704470 */
[----:B------:R-:W-:Y:S01]  /*0ad0*/  @!P0 IMAD.MOV.U32 R8, RZ, RZ, RZ ;  /* 0x000000ffff088224 */ /* 0x000fe200078e00ff */
[----:B------:R-:W-:Y:S06]  /*0ae0*/  @!P0 BRA `(.L_x_9) ;  /* 0x00000000005c8947 */ /* 0x000fec0003800000 */
[----:B------:R-:W-:Y:S02]  /*0af0*/  FSETP.GTU.FTZ.AND P1, PT, |R3|, +INF , PT ;  /* 0x7f8000000300780b */ /* 0x000fe40003f3c200 */
[----:B------:R-:W-:-:S04]  /*0b00*/  FSETP.GTU.FTZ.AND P0, PT, |R0|, +INF , PT ;  /* 0x7f8000000000780b */ /* 0x000fc80003f1c200 */
[----:B------:R-:W-:-:S13]  /*0b10*/  PLOP3.LUT P0, PT, P0, P1, PT, 0xf8, 0x8f ;  /* 0x00000000008f781c */ /* 0x000fda0000703f70 */
[----:B------:R-:W-:Y:S05]  /*0b20*/  @P0 BRA `(.L_x_10) ;  /* 0x00000004004c0947 */ /* 0x000fea0003800000 */
[----:B------:R-:W-:-:S13]  /*0b30*/  LOP3.LUT P0, RZ, R9, 0x7fffffff, R6, 0xc8, !PT ;  /* 0x7fffffff09ff7812 */ /* 0x000fda000780c806 */
[----:B------:R-:W-:Y:S05]  /*0b40*/  @!P0 BRA `(.L_x_11) ;  /* 0x00000004003c8947 */ /* 0x000fea0003800000 */
[C---:B------:R-:W-:Y:S02]  /*0b50*/  FSETP.NEU.FTZ.AND P1, PT, |R0|.reuse, +INF , PT ;  /* 0x7f8000000000780b */ /* 0x040fe40003f3d200 */
[----:B------:R-:W-:Y:S02]  /*0b60*/  FSETP.NEU.FTZ.AND P0, PT, |R3|, +INF , PT ;  /* 0x7f8000000300780b */ /* 0x000fe40003f1d200 */
[----:B------:R-:W-:-:S11]  /*0b70*/  FSETP.NEU.FTZ.AND P2, PT, |R0|, +INF , PT ;  /* 0x7f8000000000780b */ /* 0x000fd60003f5d200 */
[----:B------:R-:W-:Y:S05]  /*0b80*/  @!P0 BRA !P1, `(.L_x_11) ;  /* 0x00000004002c8947 */ /* 0x000fea0004800000 */
[----:B------:R-:W-:-:S04]  /*0b90*/  LOP3.LUT P1, RZ, R6, 0x7fffffff, RZ, 0xc0, !PT ;  /* 0x7fffffff06ff7812 */ /* 0x000fc8000782c0ff */
[----:B------:R-:W-:-:S13]  /*0ba0*/  PLOP3.LUT P0, PT, P0, P1, PT, 0x2f, 0xf2 ;  /* 0x0000000000f2781c */ /* 0x000fda0000702577 */
[----:B------:R-:W-:Y:S05]  /*0bb0*/  @P0 BRA `(.L_x_12) ;  /* 0x0000000400180947 */ /* 0x000fea0003800000 */
[----:B------:R-:W-:-:S04]  /*0bc0*/  LOP3.LUT P0, RZ, R9, 0x7fffffff, RZ, 0xc0, !PT ;  /* 0x7fffffff09ff7812 */ /* 0x000fc8000780c0ff */
[----:B------:R-:W-:-:S13]  /*0bd0*/  PLOP3.LUT P0, PT, P2, P0, PT, 0x2f, 0xf2 ;  /* 0x0000000000f2781c */ /* 0x000fda0001700577 */
[----:B------:R-:W-:Y:S05]  /*0be0*/  @P0 BRA `(.L_x_13) ;  /* 0x0000000400000947 */ /* 0x000fea0003800000 */
[----:B------:R-:W-:Y:S02]  /*0bf0*/  ISETP.GE.AND P0, PT, R11, RZ, PT ;  /* 0x000000ff0b00720c */ /* 0x000fe40003f06270 */
[----:B------:R-:W-:-:S11]  /*0c00*/  ISETP.GE.AND P1, PT, R10, RZ, PT ;  /* 0x000000ff0a00720c */ /* 0x000fd60003f26270 */
[----:B------:R-:W-:Y:S02]  /*0c10*/  @P0 IMAD.MOV.U32 R8, RZ, RZ, RZ ;  /* 0x000000ffff080224 */ /* 0x000fe400078e00ff */
[----:B------:R-:W-:Y:S01]  /*0c20*/  @!P0 FFMA R6, R0, 1.84467440737095516160e+19, RZ ;  /* 0x5f80000000068823 */ /* 0x000fe200000000ff */
[----:B------:R-:W-:Y:S02]  /*0c30*/  @!P0 IMAD.MOV.U32 R8, RZ, RZ, -0x40 ;  /* 0xffffffc0ff088424 */ /* 0x000fe400078e00ff */
[----:B------:R-:W-:Y:S02]  /*0c40*/  @!P1 FFMA R9, R3, 1.84467440737095516160e+19, RZ ;  /* 0x5f80000003099823 */ /* 0x000fe400000000ff */
[----:B------:R-:W-:-:S07]  /*0c50*/  @!P1 VIADD R8, R8, 0x40 ;  /* 0x0000004008089836 */ /* 0x000fce0000000000 */
.L_x_9:
[----:B------:R-:W-:Y:S01]  /*0c60*/  LEA R0, R7, 0xc0800000, 0x17 ;  /* 0xc080000007007811 */ /* 0x000fe200078eb8ff */
[----:B------:R-:W-:Y:S01]  /*0c70*/  VIADD R3, R12, 0xffffff81 ;  /* 0xffffff810c037836 */ /* 0x000fe20000000000 */
[----:B------:R-:W-:Y:S03]  /*0c80*/  BSSY.RECONVERGENT B2, `(.L_x_14) ;  /* 0x0000035000027945 */ /* 0x000fe60003800200 */
[----:B------:R-:W-:Y:S01]  /*0c90*/  IMAD.IADD R9, R9, 0x1, -R0 ;  /* 0x0000000109097824 */ /* 0x000fe200078e0a00 */
[C---:B------:R-:W-:Y:S01]  /*0ca0*/  IADD3 R7, PT, PT, R3.reuse, 0x7f, -R7 ;  /* 0x0000007f03077810 */ /* 0x040fe20007ffe807 */
[----:B------:R-:W-:Y:S02]  /*0cb0*/  IMAD R0, R3, -0x800000, R6 ;  /* 0xff80000003007824 */ /* 0x000fe400078e0206 */
[----:B------:R-:W0:Y:S01]  /*0cc0*/  MUFU.RCP R10, R9 ;  /* 0x00000009000a7308 */ /* 0x000e220000001000 */
[----:B------:R-:W-:Y:S01]  /*0cd0*/  FADD.FTZ R11, -R9, -RZ ;  /* 0x800000ff090b7221 */ /* 0x000fe20000010100 */
[----:B------:R-:W-:-:S03]  /*0ce0*/  IMAD.IADD R7, R7, 0x1, R8 ;  /* 0x0000000107077824 */ /* 0x000fc600078e0208 */
[----:B0-----:R-:W-:-:S04]  /*0cf0*/  FFMA R13, R10, R11, 1 ;  /* 0x3f8000000a0d7423 */ /* 0x001fc8000000000b */
[----:B------:R-:W-:-:S04]  /*0d00*/  FFMA R15, R10, R13, R10 ;  /* 0x0000000d0a0f7223 */ /* 0x000fc8000000000a */
[----:B------:R-:W-:-:S04]  /*0d10*/  FFMA R6, R0, R15, RZ ;  /* 0x0000000f00067223 */ /* 0x000fc800000000ff */
[----:B------:R-:W-:-:S04]  /*0d20*/  FFMA R13, R11, R6, R0 ;  /* 0x000000060b0d7223 */ /* 0x000fc80000000000 */
[----:B------:R-:W-:-:S04]  /*0d30*/  FFMA R6, R15, R13, R6 ;  /* 0x0000000d0f067223 */ /* 0x000fc80000000006 */
[----:B------:R-:W-:-:S04]  /*0d40*/  FFMA R11, R11, R6, R0 ;  /* 0x000000060b0b7223 */ /* 0x000fc80000000000 */
[----:B------:R-:W-:-:S05]  /*0d50*/  FFMA R0, R15, R11, R6 ;  /* 0x0000000b0f007223 */ /* 0x000fca0000000006 */
[----:B------:R-:W-:-:S04]  /*0d60*/  SHF.R.U32.HI R3, RZ, 0x17, R0 ;  /* 0x00000017ff037819 */ /* 0x000fc80000011600 */
[----:B------:R-:W-:-:S05]  /*0d70*/  LOP3.LUT R3, R3, 0xff, RZ, 0xc0, !PT ;  /* 0x000000ff03037812 */ /* 0x000fca00078ec0ff */
[----:B------:R-:W-:-:S04]  /*0d80*/  IMAD.IADD R9, R3, 0x1, R7 ;  /* 0x0000000103097824 */ /* 0x000fc800078e0207 */
[----:B------:R-:W-:-:S05]  /*0d90*/  VIADD R3, R9, 0xffffffff ;  /* 0xffffffff09037836 */ /* 0x000fca0000000000 */
[----:B------:R-:W-:-:S13]  /*0da0*/  ISETP.GE.U32.AND P0, PT, R3, 0xfe, PT ;  /* 0x000000fe0300780c */ /* 0x000fda0003f06070 */
[----:B------:R-:W-:Y:S05]  /*0db0*/  @!P0 BRA `(.L_x_15) ;  /* 0x0000000000808947 */ /* 0x000fea0003800000 */
[----:B------:R-:W-:-:S13]  /*0dc0*/  ISETP.GT.AND P0, PT, R9, 0xfe, PT ;  /* 0x000000fe0900780c */ /* 0x000fda0003f04270 */
[----:B------:R-:W-:Y:S05]  /*0dd0*/  @P0 BRA `(.L_x_16) ;  /* 0x00000000006c0947 */ /* 0x000fea0003800000 */
[----:B------:R-:W-:-:S13]  /*0de0*/  ISETP.GE.AND P0, PT, R9, 0x1, PT ;  /* 0x000000010900780c */ /* 0x000fda0003f06270 */
[----:B------:R-:W-:Y:S05]  /*0df0*/  @P0 BRA `(.L_x_17) ;  /* 0x0000000000740947 */ /* 0x000fea0003800000 */
[----:B------:R-:W-:Y:S02]  /*0e00*/  ISETP.GE.AND P0, PT, R9, -0x18, PT ;  /* 0xffffffe80900780c */ /* 0x000fe40003f06270 */
[----:B------:R-:W-:-:S11]  /*0e10*/  LOP3.LUT R0, R0, 0x80000000, RZ, 0xc0, !PT ;  /* 0x8000000000007812 */ /* 0x000fd600078ec0ff */
[----:B------:R-:W-:Y:S05]  /*0e20*/  @!P0 BRA `(.L_x_17) ;  /* 0x0000000000688947 */ /* 0x000fea0003800000 */
[-CC-:B------:R-:W-:Y:S01]  /*0e30*/  FFMA.RZ R3, R15, R11.reuse, R6.reuse ;  /* 0x0000000b0f037223 */ /* 0x180fe2000000c006 */
[C---:B------:R-:W-:Y:S01]  /*0e40*/  VIADD R8, R9.reuse, 0x20 ;  /* 0x0000002009087836 */ /* 0x040fe20000000000 */
[C---:B------:R-:W-:Y:S02]  /*0e50*/  ISETP.NE.AND P2, PT, R9.reuse, RZ, PT ;  /* 0x000000ff0900720c */ /* 0x040fe40003f45270 */
[----:B------:R-:W-:Y:S01]  /*0e60*/  ISETP.NE.AND P1, PT, R9, RZ, PT ;  /* 0x000000ff0900720c */ /* 0x000fe20003f25270 */
[----:B------:R-:W-:Y:S01]  /*0e70*/  IMAD.MOV R9, RZ, RZ, -R9 ;  /* 0x000000ffff097224 */ /* 0x000fe200078e0a09 */
[----:B------:R-:W-:Y:S01]  /*0e80*/  LOP3.LUT R7, R3, 0x7fffff, RZ, 0xc0, !PT ;  /* 0x007fffff03077812 */ /* 0x000fe200078ec0ff */
[CCC-:B------:R-:W-:Y:S01]  /*0e90*/  FFMA.RP R3, R15.reuse, R11.reuse, R6.reuse ;  /* 0x0000000b0f037223 */ /* 0x1c0fe20000008006 */
[----:B------:R-:W-:Y:S02]  /*0ea0*/  FFMA.RM R6, R15, R11, R6 ;  /* 0x0000000b0f067223 */ /* 0x000fe40000004006 */
[----:B------:R-:W-:-:S03]  /*0eb0*/  LOP3.LUT R7, R7, 0x800000, RZ, 0xfc, !PT ;  /* 0x0080000007077812 */ /* 0x000fc600078efcff */
[----:B------:R-:W-:Y:S02]  /*0ec0*/  FSETP.NEU.FTZ.AND P0, PT, R3, R6, PT ;  /* 0x000000060300720b */ /* 0x000fe40003f1d000 */
[----:B------:R-:W-:Y:S02]  /*0ed0*/  SHF.L.U32 R8, R7, R8, RZ ;  /* 0x0000000807087219 */ /* 0x000fe400000006ff */
[----:B------:R-:W-:Y:S02]  /*0ee0*/  SEL R6, R9, RZ, P2 ;  /* 0x000000ff09067207 */ /* 0x000fe40001000000 */
[----:B------:R-:W-:Y:S02]  /*0ef0*/  ISETP.NE.AND P1, PT, R8, RZ, P1 ;  /* 0x000000ff0800720c */ /* 0x000fe40000f25270 */
[----:B------:R-:W-:Y:S02]  /*0f00*/  SHF.R.U32.HI R6, RZ, R6, R7 ;  /* 0x00000006ff067219 */ /* 0x000fe40000011607 */
[----:B------:R-:W-:-:S02]  /*0f10*/  PLOP3.LUT P0, PT, P0, P1, PT, 0xf8, 0x8f ;  /* 0x00000000008f781c */ /* 0x000fc40000703f70 */
[----:B------:R-:W-:Y:S02]  /*0f20*/  SHF.R.U32.HI R8, RZ, 0x1, R6 ;  /* 0x00000001ff087819 */ /* 0x000fe40000011606 */
[----:B------:R-:W-:-:S04]  /*0f30*/  SEL R3, RZ, 0x1, !P0 ;  /* 0x00000001ff037807 */ /* 0x000fc80004000000 */
[----:B------:R-:W-:-:S04]  /*0f40*/  LOP3.LUT R3, R3, 0x1, R8, 0xf8, !PT ;  /* 0x0000000103037812 */ /* 0x000fc800078ef808 */
[----:B------:R-:W-:-:S05]  /*0f50*/  LOP3.LUT R3, R3, R6, RZ, 0xc0, !PT ;  /* 0x0000000603037212 */ /* 0x000fca00078ec0ff */
[----:B------:R-:W-:-:S05]  /*0f60*/  IMAD.IADD R3, R8, 0x1, R3 ;  /* 0x0000000108037824 */ /* 0x000fca00078e0203 */
[----:B------:R-:W-:Y:S01]  /*0f70*/  LOP3.LUT R0, R3, R0, RZ, 0xfc, !PT ;  /* 0x0000000003007212 */ /* 0x000fe200078efcff */
[----:B------:R-:W-:Y:S06]  /*0f80*/  BRA `(.L_x_17) ;  /* 0x0000000000107947 */ /* 0x000fec0003800000 */
.L_x_16:
[----:B------:R-:W-:-:S04]  /*0f90*/  LOP3.LUT R0, R0, 0x80000000, RZ, 0xc0, !PT ;  /* 0x8000000000007812 */ /* 0x000fc800078ec0ff */
[----:B------:R-:W-:Y:S01]  /*0fa0*/  LOP3.LUT R0, R0, 0x7f800000, RZ, 0xfc, !PT ;  /* 0x7f80000000007812 */ /* 0x000fe200078efcff */
[----:B------:R-:W-:Y:S06]  /*0fb0*/  BRA `(.L_x_17) ;  /* 0x0000000000047947 */ /* 0x000fec0003800000 */
.L_x_15:
[----:B------:R-:W-:-:S07]  /*0fc0*/  IMAD R0, R7, 0x800000, R0 ;  /* 0x0080000007007824 */ /* 0x000fce00078e0200 */
.L_x_17:
[----:B------:R-:W-:Y:S05]  /*0fd0*/  BSYNC.RECONVERGENT B2 ;  /* 0x0000000000027941 */ /* 0x000fea0003800200 */
.L_x_14:
[----:B------:R-:W-:Y:S05]  /*0fe0*/  BRA `(.L_x_18) ;  /* 0x0000000000207947 */ /* 0x000fea0003800000 */
.L_x_13:
[----:B------:R-:W-:-:S04]  /*0ff0*/  LOP3.LUT R0, R9, 0x80000000, R6, 0x48, !PT ;  /* 0x8000000009007812 */ /* 0x000fc800078e4806 */
[----:B------:R-:W-:Y:S01]  /*1000*/  LOP3.LUT R0, R0, 0x7f800000, RZ, 0xfc, !PT ;  /* 0x7f80000000007812 */ /* 0x000fe200078efcff */
[----:B------:R-:W-:Y:S06]  /*1010*/  BRA `(.L_x_18) ;  /* 0x0000000000147947 */ /* 0x000fec0003800000 */
.L_x_12:
[----:B------:R-:W-:Y:S01]  /*1020*/  LOP3.LUT R0, R9, 0x80000000, R6, 0x48, !PT ;  /* 0x8000000009007812 */ /* 0x000fe200078e4806 */
[----:B------:R-:W-:Y:S06]  /*1030*/  BRA `(.L_x_18) ;  /* 0x00000000000c7947 */ /* 0x000fec0003800000 */
.L_x_11:
[----:B------:R-:W0:Y:S01]  /*1040*/  MUFU.RSQ R0, -QNAN ;  /* 0xffc0000000007908 */ /* 0x000e220000001400 */
[----:B------:R-:W-:Y:S05]  /*1050*/  BRA `(.L_x_18) ;  /* 0x0000000000047947 */ /* 0x000fea0003800000 */
.L_x_10:
[----:B------:R-:W-:-:S07]  /*1060*/  FADD.FTZ R0, R0, R3 ;  /* 0x0000000300007221 */ /* 0x000fce0000010000 */
.L_x_18:
[----:B------:R-:W-:Y:S05]  /*1070*/  BSYNC.RECONVERGENT B1 ;  /* 0x0000000000017941 */ /* 0x000fea0003800200 */
.L_x_8:
[----:B------:R-:W-:Y:S02]  /*1080*/  IMAD.MOV.U32 R6, RZ, RZ, R4 ;  /* 0x000000ffff067224 */ /* 0x000fe400078e0004 */
[----:B------:R-:W-:-:S04]  /*1090*/  IMAD.MOV.U32 R7, RZ, RZ, 0x0 ;  /* 0x00000000ff077424 */ /* 0x000fc800078e00ff */
[----:B0-----:R-:W-:Y:S05]  /*10a0*/  RET.REL.NODEC R6 `(_Z11blur_kernelPfS_S_iif) ;  /* 0xffffffec06d47950 */ /* 0x001fea0003c3ffff */
.L_x_19:
[----:B------:R-:W-:-:S00]  /*10b0*/  BRA `(.L_x_19) ;  /* 0xfffffffc00fc7947 */ /* 0x000fc0000383ffff */
[----:B------:R-:W-:-:S00]  /*10c0*/  NOP ;  /* 0x0000000000007918 */ /* 0x000fc00000000000 */
        /* <DEDUP_REMOVED lines=11> */
.L_x_20:


//--------------------- .nv.shared.reserved.0     --------------------------
	.section	.nv.shared.reserved.0,"aw",@nobits
	.weak		__nv_reservedSMEM_offset_0_alias
	.size		__nv_reservedSMEM_offset_0_alias, 0, 64
	.other		__nv_reservedSMEM_offset_0_alias,@"STO_CUDA_RESERVED_SHARED STV_DEFAULT"
__nv_reservedSMEM_offset_0_alias:
	.zero		0
	.zero		64


//--------------------- .nv.constant0._Z11blur_kernelPfS_S_iif --------------------------
	.section	.nv.constant0._Z11blur_kernelPfS_S_iif,"a",@progbits
	.sectionflags	@""
	.align	4
.nv.constant0._Z11blur_kernelPfS_S_iif:
	.zero		932


//--------------------- SYMBOLS --------------------------

	.type		.nv.reservedSmem.offset0,@object
	.size		.nv.reservedSmem.offset0,0x4
